	.headerflags	@"EF_CUDA_TEXMODE_UNIFIED EF_CUDA_64BIT_ADDRESS EF_CUDA_ACCELERATORS EF_CUDA_SM90 EF_CUDA_VIRTUAL_SM(EF_CUDA_SM90)"
	.elftype	@"ET_EXEC"


//--------------------- .nv.info                  --------------------------
	.section	.nv.info,"",@"SHT_CUDA_INFO"
	.align	4


	//----- nvinfo : EIATTR_REGCOUNT
	.align		4
        /*0000*/ 	.byte	0x04, 0x2f
        /*0002*/ 	.short	(.L_3 - .L_2)
	.align		4
.L_2:
        /*0004*/ 	.word	index@(triton_poi_fused__native_batch_norm_legit_no_training_add_15)
        /*0008*/ 	.word	0x0000001a


	//----- nvinfo : EIATTR_MIN_STACK_SIZE
	.align		4
.L_3:
        /*000c*/ 	.byte	0x04, 0x12
        /*000e*/ 	.short	(.L_5 - .L_4)
	.align		4
.L_4:
        /*0010*/ 	.word	index@(triton_poi_fused__native_batch_norm_legit_no_training_add_15)
        /*0014*/ 	.word	0x00000000


	//----- nvinfo : EIATTR_FRAME_SIZE
	.align		4
.L_5:
        /*0018*/ 	.byte	0x04, 0x11
        /*001a*/ 	.short	(.L_7 - .L_6)
	.align		4
.L_6:
        /*001c*/ 	.word	index@(triton_poi_fused__native_batch_norm_legit_no_training_add_15)
        /*0020*/ 	.word	0x00000000


	//----- nvinfo : EIATTR_MIN_STACK_SIZE
	.align		4
.L_7:
        /*0024*/ 	.byte	0x04, 0x12
        /*0026*/ 	.short	(.L_9 - .L_8)
	.align		4
.L_8:
        /*0028*/ 	.word	index@(triton_poi_fused__native_batch_norm_legit_no_training_add_15)
        /*002c*/ 	.word	0x00000000
.L_9:


//--------------------- .nv.info.triton_poi_fused__native_batch_norm_legit_no_training_add_15 --------------------------
	.section	.nv.info.triton_poi_fused__native_batch_norm_legit_no_training_add_15,"",@"SHT_CUDA_INFO"
	.sectionflags	@""
	.align	4


	//----- nvinfo : EIATTR_CUDA_API_VERSION
	.align		4
        /*0000*/ 	.byte	0x04, 0x37
        /*0002*/ 	.short	(.L_11 - .L_10)
.L_10:
        /*0004*/ 	.word	0x0000007c


	//----- nvinfo : EIATTR_KPARAM_INFO
	.align		4
.L_11:
        /*0008*/ 	.byte	0x04, 0x17
        /*000a*/ 	.short	(.L_13 - .L_12)
.L_12:
        /*000c*/ 	.word	0x00000000
        /*0010*/ 	.short	0x0007
        /*0012*/ 	.short	0x0038
        /*0014*/ 	.byte	0x00, 0xf0, 0x11, 0x00


	//----- nvinfo : EIATTR_KPARAM_INFO
	.align		4
.L_13:
        /*0018*/ 	.byte	0x04, 0x17
        /*001a*/ 	.short	(.L_15 - .L_14)
.L_14:
        /*001c*/ 	.word	0x00000000
        /*0020*/ 	.short	0x0006
        /*0022*/ 	.short	0x0030
        /*0024*/ 	.byte	0x00, 0xf4, 0x21, 0x00


	//----- nvinfo : EIATTR_KPARAM_INFO
	.align		4
.L_15:
        /*0028*/ 	.byte	0x04, 0x17
        /*002a*/ 	.short	(.L_17 - .L_16)
.L_16:
        /*002c*/ 	.word	0x00000000
        /*0030*/ 	.short	0x0005
        /*0032*/ 	.short	0x0028
        /*0034*/ 	.byte	0x00, 0xf4, 0x21, 0x00


	//----- nvinfo : EIATTR_KPARAM_INFO
	.align		4
.L_17:
        /*0038*/ 	.byte	0x04, 0x17
        /*003a*/ 	.short	(.L_19 - .L_18)
.L_18:
        /*003c*/ 	.word	0x00000000
        /*0040*/ 	.short	0x0004
        /*0042*/ 	.short	0x0020
        /*0044*/ 	.byte	0x00, 0xf4, 0x21, 0x00


	//----- nvinfo : EIATTR_KPARAM_INFO
	.align		4
.L_19:
        /*0048*/ 	.byte	0x04, 0x17
        /*004a*/ 	.short	(.L_21 - .L_20)
.L_20:
        /*004c*/ 	.word	0x00000000
        /*0050*/ 	.short	0x0003
        /*0052*/ 	.short	0x0018
        /*0054*/ 	.byte	0x00, 0xf4, 0x21, 0x00


	//----- nvinfo : EIATTR_KPARAM_INFO
	.align		4
.L_21:
        /*0058*/ 	.byte	0x04, 0x17
        /*005a*/ 	.short	(.L_23 - .L_22)
.L_22:
        /*005c*/ 	.word	0x00000000
        /*0060*/ 	.short	0x0002
        /*0062*/ 	.short	0x0010
        /*0064*/ 	.byte	0x00, 0xf4, 0x21, 0x00


	//----- nvinfo : EIATTR_KPARAM_INFO
	.align		4
.L_23:
        /*0068*/ 	.byte	0x04, 0x17
        /*006a*/ 	.short	(.L_25 - .L_24)
.L_24:
        /*006c*/ 	.word	0x00000000
        /*0070*/ 	.short	0x0001
        /*0072*/ 	.short	0x0008
        /*0074*/ 	.byte	0x00, 0xf4, 0x21, 0x00


	//----- nvinfo : EIATTR_KPARAM_INFO
	.align		4
.L_25:
        /*0078*/ 	.byte	0x04, 0x17
        /*007a*/ 	.short	(.L_27 - .L_26)
.L_26:
        /*007c*/ 	.word	0x00000000
        /*0080*/ 	.short	0x0000
        /*0082*/ 	.short	0x0000
        /*0084*/ 	.byte	0x00, 0xf4, 0x21, 0x00


	//----- nvinfo : EIATTR_SPARSE_MMA_MASK
	.align		4
.L_27:
        /*0088*/ 	.byte	0x03, 0x50
        /*008a*/ 	.short	0x0000


	//----- nvinfo : EIATTR_MAXREG_COUNT
	.align		4
        /*008c*/ 	.byte	0x03, 0x1b
        /*008e*/ 	.short	0x00ff


	//----- nvinfo : EIATTR_EXIT_INSTR_OFFSETS
	.align		4
        /*0090*/ 	.byte	0x04, 0x1c
        /*0092*/ 	.short	(.L_29 - .L_28)


	//   ....[0]....
.L_28:
        /*0094*/ 	.word	0x00000430


	//   ....[1]....
        /*0098*/ 	.word	0x00000450


	//----- nvinfo : EIATTR_REQNTID
	.align		4
.L_29:
        /*009c*/ 	.byte	0x04, 0x10
        /*009e*/ 	.short	(.L_31 - .L_30)
.L_30:
        /*00a0*/ 	.word	0x00000080
        /*00a4*/ 	.word	0x00000001
        /*00a8*/ 	.word	0x00000001


	//----- nvinfo : EIATTR_CBANK_PARAM_SIZE
	.align		4
.L_31:
        /*00ac*/ 	.byte	0x03, 0x19
        /*00ae*/ 	.short	0x003c


	//----- nvinfo : EIATTR_PARAM_CBANK
	.align		4
        /*00b0*/ 	.byte	0x04, 0x0a
        /*00b2*/ 	.short	(.L_33 - .L_32)
	.align		4
.L_32:
        /*00b4*/ 	.word	index@(.nv.constant0.triton_poi_fused__native_batch_norm_legit_no_training_add_15)
        /*00b8*/ 	.short	0x0210
        /*00ba*/ 	.short	0x003c


	//----- nvinfo : EIATTR_SW_WAR
	.align		4
.L_33:
        /*00bc*/ 	.byte	0x04, 0x36
        /*00be*/ 	.short	(.L_35 - .L_34)
.L_34:
        /*00c0*/ 	.word	0x00000008
.L_35:


//--------------------- .nv.callgraph             --------------------------
	.section	.nv.callgraph,"",@"SHT_CUDA_CALLGRAPH"
	.align	4
	.sectionentsize	8
	.align		4
        /*0000*/ 	.word	0x00000000
	.align		4
        /*0004*/ 	.word	0xffffffff
	.align		4
        /*0008*/ 	.word	0x00000000
	.align		4
        /*000c*/ 	.word	0xfffffffe
	.align		4
        /*0010*/ 	.word	0x00000000
	.align		4
        /*0014*/ 	.word	0xfffffffd
	.align		4
        /*0018*/ 	.word	0x00000000
	.align		4
        /*001c*/ 	.word	0xfffffffc


//--------------------- .nv.constant4             --------------------------
	.section	.nv.constant4,"a",@progbits
	.align	8
	.align		8
.nv.constant4:
        /*0000*/ 	.dword	_$_str
	.align		8
        /*0008*/ 	.dword	_$_str_$_2


//--------------------- .text.triton_poi_fused__native_batch_norm_legit_no_training_add_15 --------------------------
	.section	.text.triton_poi_fused__native_batch_norm_legit_no_training_add_15,"ax",@progbits
	.align	128
        .global         triton_poi_fused__native_batch_norm_legit_no_training_add_15
        .type           triton_poi_fused__native_batch_norm_legit_no_training_add_15,@function
        .size           triton_poi_fused__native_batch_norm_legit_no_training_add_15,(.L_x_1 - triton_poi_fused__native_batch_norm_legit_no_training_add_15)
        .other          triton_poi_fused__native_batch_norm_legit_no_training_add_15,@"STO_CUDA_ENTRY STV_DEFAULT"
triton_poi_fused__native_batch_norm_legit_no_training_add_15:
.text.triton_poi_fused__native_batch_norm_legit_no_training_add_15:
[----:B------:R-:W0:Y:S01]  /*0000*/  LDC R1, c[0x0][0x28] ;  /* 0x00000a00ff017b82 */ /* 0x000e220000000800 */
[----:B------:R-:W1:Y:S07]  /*0010*/  S2R R0, SR_TID.X ;  /* 0x0000000000007919 */ /* 0x000e6e0000002100 */
[----:B------:R-:W2:Y:S01]  /*0020*/  LDC.64 R12, c[0x0][0x220] ;  /* 0x00008800ff0c7b82 */ /* 0x000ea20000000a00 */
[----:B------:R-:W-:Y:S01]  /*0030*/  CS2R R6, SRZ ;  /* 0x0000000000067805 */ /* 0x000fe2000001ff00 */
[----:B------:R-:W-:Y:S01]  /*0040*/  ULDC.64 UR4, c[0x0][0x208] ;  /* 0x0000820000047ab9 */ /* 0x000fe20000000a00 */
[----:B------:R-:W3:Y:S05]  /*0050*/  S2R R3, SR_CTAID.X ;  /* 0x0000000000037919 */ /* 0x000eea0000002500 */
[----:B------:R-:W4:Y:S08]  /*0060*/  LDC.64 R16, c[0x0][0x210] ;  /* 0x00008400ff107b82 */ /* 0x000f300000000a00 */
[----:B------:R-:W5:Y:S08]  /*0070*/  LDC.64 R18, c[0x0][0x218] ;  /* 0x00008600ff127b82 */ /* 0x000f700000000a00 */
[----:B------:R-:W5:Y:S01]  /*0080*/  LDC.64 R20, c[0x0][0x228] ;  /* 0x00008a00ff147b82 */ /* 0x000f620000000a00 */
[----:B-1----:R-:W-:-:S07]  /*0090*/  SHF.L.U32 R0, R0, 0x1, RZ ;  /* 0x0000000100007819 */ /* 0x002fce00000006ff */
[----:B------:R-:W1:Y:S01]  /*00a0*/  LDC.64 R22, c[0x0][0x230] ;  /* 0x00008c00ff167b82 */ /* 0x000e620000000a00 */
[----:B------:R-:W-:-:S04]  /*00b0*/  LOP3.LUT R0, R0, 0xfe, RZ, 0xc0, !PT ;  /* 0x000000fe00007812 */ /* 0x000fc800078ec0ff */
[----:B---3--:R-:W-:-:S03]  /*00c0*/  LEA R0, R3, R0, 0x8 ;  /* 0x0000000003007211 */ /* 0x008fc600078e40ff */
[----:B------:R-:W3:Y:S01]  /*00d0*/  LDC.64 R8, c[0x0][0x238] ;  /* 0x00008e00ff087b82 */ /* 0x000ee20000000a00 */
[C---:B------:R-:W-:Y:S01]  /*00e0*/  ISETP.GE.AND P4, PT, R0.reuse, 0x1800, PT ;  /* 0x000018000000780c */ /* 0x040fe20003f86270 */
[----:B------:R-:W-:-:S05]  /*00f0*/  IMAD.HI R2, R0, 0x2aaaaaab, RZ ;  /* 0x2aaaaaab00027827 */ /* 0x000fca00078e02ff */
[----:B------:R-:W-:-:S04]  /*0100*/  SHF.R.U32.HI R3, RZ, 0x1f, R2 ;  /* 0x0000001fff037819 */ /* 0x000fc80000011602 */
[----:B------:R-:W-:-:S05]  /*0110*/  LEA.HI R3, R2, R3, RZ, 0x1e ;  /* 0x0000000302037211 */ /* 0x000fca00078ff0ff */
[----:B------:R-:W-:-:S04]  /*0120*/  IMAD R10, R3, -0x18, R0 ;  /* 0xffffffe8030a7824 */ /* 0x000fc800078e0200 */
[----:B--2---:R-:W-:-:S05]  /*0130*/  IMAD.WIDE R12, R10, 0x4, R12 ;  /* 0x000000040a0c7825 */ /* 0x004fca00078e020c */
[----:B------:R2:W3:Y:S01]  /*0140*/  @!P4 LDG.E.EL.64 R6, desc[UR4][R12.64] ;  /* 0x000000040c06c981 */ /* 0x0004e2000c2e1b00 */
[----:B------:R-:W-:Y:S02]  /*0150*/  CS2R R2, SRZ ;  /* 0x0000000000027805 */ /* 0x000fe4000001ff00 */
[----:B------:R-:W-:Y:S01]  /*0160*/  CS2R R4, SRZ ;  /* 0x0000000000047805 */ /* 0x000fe2000001ff00 */
[----:B----4-:R-:W-:-:S04]  /*0170*/  IMAD.WIDE R16, R0, 0x4, R16 ;  /* 0x0000000400107825 */ /* 0x010fc800078e0210 */
[C---:B-----5:R-:W-:Y:S01]  /*0180*/  IMAD.WIDE R18, R10.reuse, 0x4, R18 ;  /* 0x000000040a127825 */ /* 0x060fe200078e0212 */
[----:B------:R-:W4:Y:S01]  /*0190*/  @!P4 LDG.E.64 R2, desc[UR4][R16.64] ;  /* 0x000000041002c981 */ /* 0x000f22000c1e1b00 */
[----:B--2---:R-:W-:Y:S02]  /*01a0*/  CS2R R12, SRZ ;  /* 0x00000000000c7805 */ /* 0x004fe4000001ff00 */
[C---:B0-----:R-:W-:Y:S01]  /*01b0*/  IMAD.WIDE R20, R10.reuse, 0x4, R20 ;  /* 0x000000040a147825 */ /* 0x041fe200078e0214 */
[----:B------:R-:W4:Y:S03]  /*01c0*/  @!P4 LDG.E.EL.64 R4, desc[UR4][R18.64] ;  /* 0x000000041204c981 */ /* 0x000f26000c2e1b00 */
[----:B-1----:R-:W-:Y:S01]  /*01d0*/  IMAD.WIDE R22, R10, 0x4, R22 ;  /* 0x000000040a167825 */ /* 0x002fe200078e0216 */
[----:B------:R-:W-:Y:S02]  /*01e0*/  CS2R R10, SRZ ;  /* 0x00000000000a7805 */ /* 0x000fe4000001ff00 */
[----:B------:R-:W-:Y:S01]  /*01f0*/  CS2R R14, SRZ ;  /* 0x00000000000e7805 */ /* 0x000fe2000001ff00 */
[----:B------:R-:W2:Y:S01]  /*0200*/  @!P4 LDG.E.EL.64 R12, desc[UR4][R20.64] ;  /* 0x00000004140cc981 */ /* 0x000ea2000c2e1b00 */
[----:B---3--:R-:W-:-:S03]  /*0210*/  IMAD.WIDE R8, R0, 0x4, R8 ;  /* 0x0000000400087825 */ /* 0x008fc600078e0208 */
[----:B------:R-:W2:Y:S04]  /*0220*/  @!P4 LDG.E.EL.64 R10, desc[UR4][R22.64] ;  /* 0x00000004160ac981 */ /* 0x000ea8000c2e1b00 */
[----:B------:R0:W3:Y:S02]  /*0230*/  @!P4 LDG.E.64 R14, desc[UR4][R8.64] ;  /* 0x00000004080ec981 */ /* 0x0000e4000c1e1b00 */
[----:B0-----:R-:W-:Y:S01]  /*0240*/  HFMA2.MMA R8, -RZ, RZ, 1.625, 0 ;  /* 0x3e800000ff087435 */ /* 0x001fe200000001ff */
[----:B------:R-:W-:Y:S01]  /*0250*/  FADD R6, R6, 0.0010000000474974513054 ;  /* 0x3a83126f06067421 */ /* 0x000fe20000000000 */
[----:B------:R-:W-:-:S03]  /*0260*/  FADD R7, R7, 0.0010000000474974513054 ;  /* 0x3a83126f07077421 */ /* 0x000fc60000000000 */
[----:B------:R-:W0:Y:S08]  /*0270*/  MUFU.SQRT R16, R6 ;  /* 0x0000000600107308 */ /* 0x000e300000002000 */
[----:B------:R1:W5:Y:S01]  /*0280*/  MUFU.SQRT R17, R7 ;  /* 0x0000000700117308 */ /* 0x0003620000002000 */
[----:B----4-:R-:W-:Y:S01]  /*0290*/  FADD R3, -R5, R3 ;  /* 0x0000000305037221 */ /* 0x010fe20000000100 */
[----:B------:R-:W-:Y:S01]  /*02a0*/  FADD R2, -R4, R2 ;  /* 0x0000000204027221 */ /* 0x000fe20000000100 */
[----:B0-----:R-:W-:-:S02]  /*02b0*/  FSETP.GT.AND P0, PT, R16, 8.50705917302346158658e+37, PT ;  /* 0x7e8000001000780b */ /* 0x001fc40003f04000 */
[----:B------:R-:W-:Y:S01]  /*02c0*/  FSETP.GEU.AND P2, PT, R16, 1.175494350822287508e-38, PT ;  /* 0x008000001000780b */ /* 0x000fe20003f4e000 */
[----:B-1----:R-:W0:Y:S01]  /*02d0*/  LDC.64 R6, c[0x0][0x240] ;  /* 0x00009000ff067b82 */ /* 0x002e220000000a00 */
[C---:B------:R-:W-:Y:S02]  /*02e0*/  FSEL R9, R8.reuse, 1, P0 ;  /* 0x3f80000008097808 */ /* 0x040fe40000000000 */
[C---:B-----5:R-:W-:Y:S02]  /*02f0*/  FSETP.GT.AND P1, PT, R17.reuse, 8.50705917302346158658e+37, PT ;  /* 0x7e8000001100780b */ /* 0x060fe40003f24000 */
[----:B------:R-:W-:Y:S02]  /*0300*/  FSETP.GEU.AND P3, PT, R17, 1.175494350822287508e-38, PT ;  /* 0x008000001100780b */ /* 0x000fe40003f6e000 */
[----:B------:R-:W-:-:S03]  /*0310*/  FSEL R8, R8, 1, P1 ;  /* 0x3f80000008087808 */ /* 0x000fc60000800000 */
[----:B------:R-:W-:Y:S02]  /*0320*/  @P0 FMUL R16, R16, 0.25 ;  /* 0x3e80000010100820 */ /* 0x000fe40000400000 */
[----:B------:R-:W-:Y:S02]  /*0330*/  @!P2 FMUL R9, R9, 16777216 ;  /* 0x4b8000000909a820 */ /* 0x000fe40000400000 */
[----:B------:R-:W-:Y:S02]  /*0340*/  @!P2 FMUL R16, R16, 16777216 ;  /* 0x4b8000001010a820 */ /* 0x000fe40000400000 */
[----:B------:R-:W-:-:S04]  /*0350*/  @P1 FMUL R17, R17, 0.25 ;  /* 0x3e80000011111820 */ /* 0x000fc80000400000 */
[----:B------:R-:W1:Y:S01]  /*0360*/  MUFU.RCP R16, R16 ;  /* 0x0000001000107308 */ /* 0x000e620000001000 */
[----:B------:R-:W-:Y:S01]  /*0370*/  @!P3 FMUL R8, R8, 16777216 ;  /* 0x4b8000000808b820 */ /* 0x000fe20000400000 */
[----:B------:R-:W-:Y:S01]  /*0380*/  @!P3 FMUL R17, R17, 16777216 ;  /* 0x4b8000001111b820 */ /* 0x000fe20000400000 */
[----:B0-----:R-:W-:-:S05]  /*0390*/  IMAD.WIDE R6, R0, 0x4, R6 ;  /* 0x0000000400067825 */ /* 0x001fca00078e0206 */
[----:B------:R-:W0:Y:S01]  /*03a0*/  MUFU.RCP R17, R17 ;  /* 0x0000001100117308 */ /* 0x000e220000001000 */
[----:B-1----:R-:W-:-:S04]  /*03b0*/  FMUL R9, R16, R9 ;  /* 0x0000000910097220 */ /* 0x002fc80000400000 */
[----:B------:R-:W-:Y:S01]  /*03c0*/  FMUL R9, R2, R9 ;  /* 0x0000000902097220 */ /* 0x000fe20000400000 */
[----:B0-----:R-:W-:-:S03]  /*03d0*/  FMUL R8, R17, R8 ;  /* 0x0000000811087220 */ /* 0x001fc60000400000 */
[----:B--2---:R-:W-:Y:S01]  /*03e0*/  FFMA R9, R9, R12, R10 ;  /* 0x0000000c09097223 */ /* 0x004fe2000000000a */
[----:B------:R-:W-:-:S03]  /*03f0*/  FMUL R8, R3, R8 ;  /* 0x0000000803087220 */ /* 0x000fc60000400000 */
[----:B---3--:R-:W-:Y:S01]  /*0400*/  FADD R14, R9, R14 ;  /* 0x0000000e090e7221 */ /* 0x008fe20000000000 */
[----:B------:R-:W-:-:S04]  /*0410*/  FFMA R8, R8, R13, R11 ;  /* 0x0000000d08087223 */ /* 0x000fc8000000000b */
[----:B------:R-:W-:Y:S01]  /*0420*/  FADD R15, R8, R15 ;  /* 0x0000000f080f7221 */ /* 0x000fe20000000000 */
[----:B------:R-:W-:Y:S06]  /*0430*/  @P4 EXIT ;  /* 0x000000000000494d */ /* 0x000fec0003800000 */
[----:B------:R-:W-:Y:S01]  /*0440*/  STG.E.64 desc[UR4][R6.64], R14 ;  /* 0x0000000e06007986 */ /* 0x000fe2000c101b04 */
[----:B------:R-:W-:Y:S05]  /*0450*/  EXIT ;  /* 0x000000000000794d */ /* 0x000fea0003800000 */
.L_x_0:
[----:B------:R-:W-:-:S00]  /*0460*/  BRA `(.L_x_0) ;  /* 0xfffffffc00fc7947 */ /* 0x000fc0000383ffff */
[----:B------:R-:W-:-:S00]  /*0470*/  NOP ;  /* 0x0000000000007918 */ /* 0x000fc00000000000 */
        /* <DEDUP_REMOVED lines=8> */
.L_x_1:


//--------------------- .nv.global.init           --------------------------
	.section	.nv.global.init,"aw",@progbits
.nv.global.init:
	.type		_$_str,@object
	.size		_$_str,(_$_str_$_2 - _$_str)
_$_str:
        /*0000*/ 	.byte	0x5f, 0x5f, 0x43, 0x55, 0x44, 0x41, 0x5f, 0x46, 0x54, 0x5a, 0x00
	.type		_$_str_$_2,@object
	.size		_$_str_$_2,(.L_1 - _$_str_$_2)
_$_str_$_2:
        /*000b*/ 	.byte	0x5f, 0x5f, 0x43, 0x55, 0x44, 0x41, 0x5f, 0x50, 0x52, 0x45, 0x43, 0x5f, 0x53, 0x51, 0x52, 0x54
        /*001b*/ 	.byte	0x00
.L_1:


//--------------------- .nv.constant0.triton_poi_fused__native_batch_norm_legit_no_training_add_15 --------------------------
	.section	.nv.constant0.triton_poi_fused__native_batch_norm_legit_no_training_add_15,"a",@progbits
	.sectionflags	@""
	.align	4
.nv.constant0.triton_poi_fused__native_batch_norm_legit_no_training_add_15:
	.zero		588
